//
// Generated by NVIDIA NVVM Compiler
//
// Compiler Build ID: CL-36424714
// Cuda compilation tools, release 13.0, V13.0.88
// Based on NVVM 20.0.0
//

.version 9.0
.target sm_100
.address_size 64

	// .globl	_Z17compute_gradientsPfS_ffS_S_

.visible .entry _Z17compute_gradientsPfS_ffS_S_(
	.param .u64 .ptr .align 1 _Z17compute_gradientsPfS_ffS_S__param_0,
	.param .u64 .ptr .align 1 _Z17compute_gradientsPfS_ffS_S__param_1,
	.param .f32 _Z17compute_gradientsPfS_ffS_S__param_2,
	.param .f32 _Z17compute_gradientsPfS_ffS_S__param_3,
	.param .u64 .ptr .align 1 _Z17compute_gradientsPfS_ffS_S__param_4,
	.param .u64 .ptr .align 1 _Z17compute_gradientsPfS_ffS_S__param_5
)
{
	.reg .pred 	%p<2>;
	.reg .b32 	%r<2>;
	.reg .b32 	%f<14>;
	.reg .b64 	%rd<12>;

	ld.param.u64 	%rd1, [_Z17compute_gradientsPfS_ffS_S__param_0];
	ld.param.u64 	%rd2, [_Z17compute_gradientsPfS_ffS_S__param_1];
	ld.param.f32 	%f1, [_Z17compute_gradientsPfS_ffS_S__param_2];
	ld.param.f32 	%f2, [_Z17compute_gradientsPfS_ffS_S__param_3];
	ld.param.u64 	%rd3, [_Z17compute_gradientsPfS_ffS_S__param_4];
	ld.param.u64 	%rd4, [_Z17compute_gradientsPfS_ffS_S__param_5];
	mov.u32 	%r1, %tid.x;
	setp.gt.u32 	%p1, %r1, 49;
	@%p1 bra 	$L__BB0_2;
	cvta.to.global.u64 	%rd5, %rd1;
	cvta.to.global.u64 	%rd6, %rd2;
	cvta.to.global.u64 	%rd7, %rd3;
	cvta.to.global.u64 	%rd8, %rd4;
	mul.wide.u32 	%rd9, %r1, 4;
	add.s64 	%rd10, %rd5, %rd9;
	ld.global.f32 	%f3, [%rd10];
	fma.rn.f32 	%f4, %f1, %f3, %f2;
	add.s64 	%rd11, %rd6, %rd9;
	ld.global.f32 	%f5, [%rd11];
	sub.f32 	%f6, %f4, %f5;
	mul.f32 	%f7, %f3, %f6;
	fma.rn.f32 	%f8, %f3, %f6, %f7;
	div.rn.f32 	%f9, %f8, 0f42480000;
	atom.global.add.f32 	%f10, [%rd7], %f9;
	add.f32 	%f11, %f6, %f6;
	div.rn.f32 	%f12, %f11, 0f42480000;
	atom.global.add.f32 	%f13, [%rd8], %f12;
$L__BB0_2:
	ret;

}


// ===== COMPILED SASS (sm_100) =====

	.target	sm_100

	.elftype	@"ET_EXEC"


//--------------------- .note.nv.tkinfo           --------------------------
	.section	.note.nv.tkinfo,"",@"SHT_NOTE"
	.sectionflags	@"SHF_NOTE_NV_TKINFO"
	.tkinfo
        /*0018*/ 	.word	0x00000002
        /*0030*/ 	.string	""
        /*0030*/ 	.string	"ptxas"
        /*0030*/ 	.string	"Cuda compilation tools, release 13.0, V13.0.88"
        /*0030*/ 	.string	"Build cuda_13.0.r13.0/compiler.36424714_0"
        /*0030*/ 	.string	"-arch sm_100 -m 64 "



//--------------------- .note.nv.cuinfo           --------------------------
	.section	.note.nv.cuinfo,"",@"SHT_NOTE"
	.sectionflags	@"SHF_NOTE_NV_CUINFO"
        /*0018*/ 	.short	0x0002
        /*001a*/ 	.short	0x0064
        /*001c*/ 	.short	0x0082
	.zero		2


//--------------------- .nv.info                  --------------------------
	.section	.nv.info,"",@"SHT_CUDA_INFO"
	.align	4


	//----- nvinfo : EIATTR_REGCOUNT
	.align		4
        /*0000*/ 	.byte	0x04, 0x2f
        /*0002*/ 	.short	(.L_1 - .L_0)
	.align		4
.L_0:
        /*0004*/ 	.word	index@(_Z17compute_gradientsPfS_ffS_S_)
        /*0008*/ 	.word	0x00000010


	//----- nvinfo : EIATTR_FRAME_SIZE
	.align		4
.L_1:
        /*000c*/ 	.byte	0x04, 0x11
        /*000e*/ 	.short	(.L_3 - .L_2)
	.align		4
.L_2:
        /*0010*/ 	.word	index@($__internal_0_$__cuda_sm3x_div_rn_noftz_f32_slowpath)
        /*0014*/ 	.word	0x00000000


	//----- nvinfo : EIATTR_FRAME_SIZE
	.align		4
.L_3:
        /*0018*/ 	.byte	0x04, 0x11
        /*001a*/ 	.short	(.L_5 - .L_4)
	.align		4
.L_4:
        /*001c*/ 	.word	index@(_Z17compute_gradientsPfS_ffS_S_)
        /*0020*/ 	.word	0x00000000


	//----- nvinfo : EIATTR_MIN_STACK_SIZE
	.align		4
.L_5:
        /*0024*/ 	.byte	0x04, 0x12
        /*0026*/ 	.short	(.L_7 - .L_6)
	.align		4
.L_6:
        /*0028*/ 	.word	index@(_Z17compute_gradientsPfS_ffS_S_)
        /*002c*/ 	.word	0x00000000
.L_7:


//--------------------- .nv.compat                --------------------------
	.section	.nv.compat,"",@"SHT_CUDA_COMPAT_INFO"
	.align	4
        /*0000*/ 	.byte	0x02, 0x09, 0x00, 0x00, 0x02, 0x02, 0x01, 0x00, 0x02, 0x05, 0x05, 0x00, 0x03, 0x07, 0x01, 0x01
        /*0010*/ 	.byte	0x02, 0x03, 0x00, 0x00, 0x02, 0x06, 0x01, 0x00, 0x04, 0x0b, 0x08, 0x00, 0x01, 0x00, 0x00, 0x00
        /*0020*/ 	.byte	0x00, 0x00, 0x00, 0x00


//--------------------- .nv.info._Z17compute_gradientsPfS_ffS_S_ --------------------------
	.section	.nv.info._Z17compute_gradientsPfS_ffS_S_,"",@"SHT_CUDA_INFO"
	.sectionflags	@""
	.align	4


	//----- nvinfo : EIATTR_CUDA_API_VERSION
	.align		4
        /*0000*/ 	.byte	0x04, 0x37
        /*0002*/ 	.short	(.L_9 - .L_8)
.L_8:
        /*0004*/ 	.word	0x00000082


	//----- nvinfo : EIATTR_KPARAM_INFO
	.align		4
.L_9:
        /*0008*/ 	.byte	0x04, 0x17
        /*000a*/ 	.short	(.L_11 - .L_10)
.L_10:
        /*000c*/ 	.word	0x00000000
        /*0010*/ 	.short	0x0005
        /*0012*/ 	.short	0x0020
        /*0014*/ 	.byte	0x00, 0xf5, 0x21, 0x00


	//----- nvinfo : EIATTR_KPARAM_INFO
	.align		4
.L_11:
        /*0018*/ 	.byte	0x04, 0x17
        /*001a*/ 	.short	(.L_13 - .L_12)
.L_12:
        /*001c*/ 	.word	0x00000000
        /*0020*/ 	.short	0x0004
        /*0022*/ 	.short	0x0018
        /*0024*/ 	.byte	0x00, 0xf5, 0x21, 0x00


	//----- nvinfo : EIATTR_KPARAM_INFO
	.align		4
.L_13:
        /*0028*/ 	.byte	0x04, 0x17
        /*002a*/ 	.short	(.L_15 - .L_14)
.L_14:
        /*002c*/ 	.word	0x00000000
        /*0030*/ 	.short	0x0003
        /*0032*/ 	.short	0x0014
        /*0034*/ 	.byte	0x00, 0xf0, 0x11, 0x00


	//----- nvinfo : EIATTR_KPARAM_INFO
	.align		4
.L_15:
        /*0038*/ 	.byte	0x04, 0x17
        /*003a*/ 	.short	(.L_17 - .L_16)
.L_16:
        /*003c*/ 	.word	0x00000000
        /*0040*/ 	.short	0x0002
        /*0042*/ 	.short	0x0010
        /*0044*/ 	.byte	0x00, 0xf0, 0x11, 0x00


	//----- nvinfo : EIATTR_KPARAM_INFO
	.align		4
.L_17:
        /*0048*/ 	.byte	0x04, 0x17
        /*004a*/ 	.short	(.L_19 - .L_18)
.L_18:
        /*004c*/ 	.word	0x00000000
        /*0050*/ 	.short	0x0001
        /*0052*/ 	.short	0x0008
        /*0054*/ 	.byte	0x00, 0xf5, 0x21, 0x00


	//----- nvinfo : EIATTR_KPARAM_INFO
	.align		4
.L_19:
        /*0058*/ 	.byte	0x04, 0x17
        /*005a*/ 	.short	(.L_21 - .L_20)
.L_20:
        /*005c*/ 	.word	0x00000000
        /*0060*/ 	.short	0x0000
        /*0062*/ 	.short	0x0000
        /*0064*/ 	.byte	0x00, 0xf5, 0x21, 0x00


	//----- nvinfo : EIATTR_SPARSE_MMA_MASK
	.align		4
.L_21:
        /*0068*/ 	.byte	0x03, 0x50
        /*006a*/ 	.short	0x0000


	//----- nvinfo : EIATTR_MAXREG_COUNT
	.align		4
        /*006c*/ 	.byte	0x03, 0x1b
        /*006e*/ 	.short	0x00ff


	//----- nvinfo : EIATTR_MERCURY_ISA_VERSION
	.align		4
        /*0070*/ 	.byte	0x03, 0x5f
        /*0072*/ 	.short	0x0101


	//----- nvinfo : EIATTR_VRC_CTA_INIT_COUNT
	.align		4
        /*0074*/ 	.byte	0x02, 0x4a
	.zero		1
	.zero		1


	//----- nvinfo : EIATTR_EXIT_INSTR_OFFSETS
	.align		4
        /*0078*/ 	.byte	0x04, 0x1c
        /*007a*/ 	.short	(.L_23 - .L_22)


	//   ....[0]....
.L_22:
        /*007c*/ 	.word	0x00000030


	//   ....[1]....
        /*0080*/ 	.word	0x00000320


	//----- nvinfo : EIATTR_CRS_STACK_SIZE
	.align		4
.L_23:
        /*0084*/ 	.byte	0x04, 0x1e
        /*0086*/ 	.short	(.L_25 - .L_24)
.L_24:
        /*0088*/ 	.word	0x00000000


	//----- nvinfo : EIATTR_CBANK_PARAM_SIZE
	.align		4
.L_25:
        /*008c*/ 	.byte	0x03, 0x19
        /*008e*/ 	.short	0x0028


	//----- nvinfo : EIATTR_PARAM_CBANK
	.align		4
        /*0090*/ 	.byte	0x04, 0x0a
        /*0092*/ 	.short	(.L_27 - .L_26)
	.align		4
.L_26:
        /*0094*/ 	.word	index@(.nv.constant0._Z17compute_gradientsPfS_ffS_S_)
        /*0098*/ 	.short	0x0380
        /*009a*/ 	.short	0x0028


	//----- nvinfo : EIATTR_SW_WAR
	.align		4
.L_27:
        /*009c*/ 	.byte	0x04, 0x36
        /*009e*/ 	.short	(.L_29 - .L_28)
.L_28:
        /*00a0*/ 	.word	0x00000008
.L_29:


//--------------------- .nv.callgraph             --------------------------
	.section	.nv.callgraph,"",@"SHT_CUDA_CALLGRAPH"
	.align	4
	.sectionentsize	8
	.align		4
        /*0000*/ 	.word	0x00000000
	.align		4
        /*0004*/ 	.word	0xffffffff
	.align		4
        /*0008*/ 	.word	0x00000000
	.align		4
        /*000c*/ 	.word	0xfffffffe
	.align		4
        /*0010*/ 	.word	0x00000000
	.align		4
        /*0014*/ 	.word	0xfffffffd
	.align		4
        /*0018*/ 	.word	0x00000000
	.align		4
        /*001c*/ 	.word	0xfffffffc


//--------------------- .text._Z17compute_gradientsPfS_ffS_S_ --------------------------
	.section	.text._Z17compute_gradientsPfS_ffS_S_,"ax",@progbits
	.align	128
        .global         _Z17compute_gradientsPfS_ffS_S_
        .type           _Z17compute_gradientsPfS_ffS_S_,@function
        .size           _Z17compute_gradientsPfS_ffS_S_,(.L_x_16 - _Z17compute_gradientsPfS_ffS_S_)
        .other          _Z17compute_gradientsPfS_ffS_S_,@"STO_CUDA_ENTRY STV_DEFAULT"
_Z17compute_gradientsPfS_ffS_S_:
.text._Z17compute_gradientsPfS_ffS_S_:
[----:B------:R-:W-:Y:S01]  /*0000*/  LDC R1, c[0x0][0x37c] ;  /* 0x0000df00ff017b82 */ /* 0x000fe20000000800 */
[----:B------:R-:W0:Y:S02]  /*0010*/  S2R R3, SR_TID.X ;  /* 0x0000000000037919 */ /* 0x000e240000002100 */
[----:B0-----:R-:W-:-:S13]  /*0020*/  ISETP.GT.U32.AND P0, PT, R3, 0x31, PT ;  /* 0x000000310300780c */ /* 0x001fda0003f04070 */
[----:B------:R-:W-:Y:S05]  /*0030*/  @P0 EXIT ;  /* 0x000000000000094d */ /* 0x000fea0003800000 */
[----:B------:R-:W0:Y:S01]  /*0040*/  LDC.64 R6, c[0x0][0x380] ;  /* 0x0000e000ff067b82 */ /* 0x000e220000000a00 */
[----:B------:R-:W1:Y:S07]  /*0050*/  LDCU.64 UR4, c[0x0][0x358] ;  /* 0x00006b00ff0477ac */ /* 0x000e6e0008000a00 */
[----:B------:R-:W2:Y:S08]  /*0060*/  LDC.64 R8, c[0x0][0x388] ;  /* 0x0000e200ff087b82 */ /* 0x000eb00000000a00 */
[----:B------:R-:W3:Y:S01]  /*0070*/  LDC.64 R4, c[0x0][0x390] ;  /* 0x0000e400ff047b82 */ /* 0x000ee20000000a00 */
[----:B0-----:R-:W-:-:S06]  /*0080*/  IMAD.WIDE.U32 R6, R3, 0x4, R6 ;  /* 0x0000000403067825 */ /* 0x001fcc00078e0006 */
[----:B-1----:R-:W3:Y:S01]  /*0090*/  LDG.E R6, desc[UR4][R6.64] ;  /* 0x0000000406067981 */ /* 0x002ee2000c1e1900 */
[----:B--2---:R-:W-:-:S06]  /*00a0*/  IMAD.WIDE.U32 R8, R3, 0x4, R8 ;  /* 0x0000000403087825 */ /* 0x004fcc00078e0008 */
[----:B------:R-:W2:Y:S01]  /*00b0*/  LDG.E R9, desc[UR4][R8.64] ;  /* 0x0000000408097981 */ /* 0x000ea2000c1e1900 */
[----:B------:R-:W-:Y:S02]  /*00c0*/  IMAD.MOV.U32 R10, RZ, RZ, 0x3ca3d70a ;  /* 0x3ca3d70aff0a7424 */ /* 0x000fe400078e00ff */
[----:B------:R-:W-:Y:S01]  /*00d0*/  IMAD.MOV.U32 R2, RZ, RZ, 0x42480000 ;  /* 0x42480000ff027424 */ /* 0x000fe200078e00ff */
[----:B------:R-:W-:Y:S01]  /*00e0*/  BSSY.RECONVERGENT B0, `(.L_x_0) ;  /* 0x0000010000007945 */ /* 0x000fe20003800200 */
[----:B---3--:R-:W-:-:S04]  /*00f0*/  FFMA R4, R6, R4, R5 ;  /* 0x0000000406047223 */ /* 0x008fc80000000005 */
[----:B--2---:R-:W-:-:S04]  /*0100*/  FADD R4, R4, -R9 ;  /* 0x8000000904047221 */ /* 0x004fc80000000000 */
[----:B------:R-:W-:-:S04]  /*0110*/  FMUL R3, R6, R4 ;  /* 0x0000000406037220 */ /* 0x000fc80000400000 */
[----:B------:R-:W-:Y:S01]  /*0120*/  FFMA R0, R6, R4, R3 ;  /* 0x0000000406007223 */ /* 0x000fe20000000003 */
[----:B------:R-:W-:-:S03]  /*0130*/  FFMA R5, R10, -R2, 1 ;  /* 0x3f8000000a057423 */ /* 0x000fc60000000802 */
[----:B------:R-:W0:Y:S01]  /*0140*/  FCHK P0, R0, 50 ;  /* 0x4248000000007902 */ /* 0x000e220000000000 */
[----:B------:R-:W-:-:S04]  /*0150*/  FFMA R5, R5, R10, 0.019999999552965164185 ;  /* 0x3ca3d70a05057423 */ /* 0x000fc8000000000a */
[----:B------:R-:W-:-:S04]  /*0160*/  FFMA R3, R0, R5, RZ ;  /* 0x0000000500037223 */ /* 0x000fc800000000ff */
[----:B------:R-:W-:-:S04]  /*0170*/  FFMA R6, R3, -50, R0 ;  /* 0xc248000003067823 */ /* 0x000fc80000000000 */
[----:B------:R-:W-:Y:S01]  /*0180*/  FFMA R3, R5, R6, R3 ;  /* 0x0000000605037223 */ /* 0x000fe20000000003 */
[----:B0-----:R-:W-:Y:S06]  /*0190*/  @!P0 BRA `(.L_x_1) ;  /* 0x0000000000108947 */ /* 0x001fec0003800000 */
[----:B------:R-:W-:Y:S01]  /*01a0*/  IMAD.MOV.U32 R3, RZ, RZ, R0 ;  /* 0x000000ffff037224 */ /* 0x000fe200078e0000 */
[----:B------:R-:W-:-:S07]  /*01b0*/  MOV R6, 0x1d0 ;  /* 0x000001d000067802 */ /* 0x000fce0000000f00 */
[----:B------:R-:W-:Y:S05]  /*01c0*/  CALL.REL.NOINC `($__internal_0_$__cuda_sm3x_div_rn_noftz_f32_slowpath) ;  /* 0x0000000000587944 */ /* 0x000fea0003c00000 */
[----:B------:R-:W-:-:S07]  /*01d0*/  IMAD.MOV.U32 R3, RZ, RZ, R0 ;  /* 0x000000ffff037224 */ /* 0x000fce00078e0000 */
.L_x_1:
[----:B------:R-:W-:Y:S05]  /*01e0*/  BSYNC.RECONVERGENT B0 ;  /* 0x0000000000007941 */ /* 0x000fea0003800200 */
.L_x_0:
[----:B------:R-:W0:Y:S01]  /*01f0*/  LDC.64 R6, c[0x0][0x398] ;  /* 0x0000e600ff067b82 */ /* 0x000e220000000a00 */
[----:B------:R-:W-:Y:S01]  /*0200*/  FADD R5, R4, R4 ;  /* 0x0000000404057221 */ /* 0x000fe20000000000 */
[----:B------:R-:W-:-:S03]  /*0210*/  IMAD.MOV.U32 R9, RZ, RZ, 0x3ca3d70a ;  /* 0x3ca3d70aff097424 */ /* 0x000fc600078e00ff */
[----:B------:R-:W1:Y:S01]  /*0220*/  FCHK P0, R5, 50 ;  /* 0x4248000005007902 */ /* 0x000e620000000000 */
[----:B------:R-:W-:-:S04]  /*0230*/  FFMA R0, R9, -R2, 1 ;  /* 0x3f80000009007423 */ /* 0x000fc80000000802 */
[----:B------:R-:W-:-:S04]  /*0240*/  FFMA R0, R0, R9, 0.019999999552965164185 ;  /* 0x3ca3d70a00007423 */ /* 0x000fc80000000009 */
[----:B------:R-:W-:Y:S01]  /*0250*/  FFMA R4, R0, R5, RZ ;  /* 0x0000000500047223 */ /* 0x000fe200000000ff */
[----:B------:R-:W-:Y:S03]  /*0260*/  BSSY.RECONVERGENT B0, `(.L_x_2) ;  /* 0x0000009000007945 */ /* 0x000fe60003800200 */
[----:B------:R-:W-:Y:S01]  /*0270*/  FFMA R9, R4, -50, R5 ;  /* 0xc248000004097823 */ /* 0x000fe20000000005 */
[----:B0-----:R0:W-:Y:S03]  /*0280*/  REDG.E.ADD.F32.FTZ.RN.STRONG.GPU desc[UR4][R6.64], R3 ;  /* 0x00000003060079a6 */ /* 0x0011e6000c12f304 */
[----:B------:R-:W-:Y:S01]  /*0290*/  FFMA R9, R0, R9, R4 ;  /* 0x0000000900097223 */ /* 0x000fe20000000004 */
[----:B-1----:R-:W-:Y:S06]  /*02a0*/  @!P0 BRA `(.L_x_3) ;  /* 0x0000000000108947 */ /* 0x002fec0003800000 */
[----:B0-----:R-:W-:Y:S01]  /*02b0*/  IMAD.MOV.U32 R3, RZ, RZ, R5 ;  /* 0x000000ffff037224 */ /* 0x001fe200078e0005 */
[----:B------:R-:W-:-:S07]  /*02c0*/  MOV R6, 0x2e0 ;  /* 0x000002e000067802 */ /* 0x000fce0000000f00 */
[----:B------:R-:W-:Y:S05]  /*02d0*/  CALL.REL.NOINC `($__internal_0_$__cuda_sm3x_div_rn_noftz_f32_slowpath) ;  /* 0x0000000000147944 */ /* 0x000fea0003c00000 */
[----:B------:R-:W-:-:S07]  /*02e0*/  MOV R9, R0 ;  /* 0x0000000000097202 */ /* 0x000fce0000000f00 */
.L_x_3:
[----:B------:R-:W-:Y:S05]  /*02f0*/  BSYNC.RECONVERGENT B0 ;  /* 0x0000000000007941 */ /* 0x000fea0003800200 */
.L_x_2:
[----:B0-----:R-:W0:Y:S02]  /*0300*/  LDC.64 R2, c[0x0][0x3a0] ;  /* 0x0000e800ff027b82 */ /* 0x001e240000000a00 */
[----:B0-----:R-:W-:Y:S01]  /*0310*/  REDG.E.ADD.F32.FTZ.RN.STRONG.GPU desc[UR4][R2.64], R9 ;  /* 0x00000009020079a6 */ /* 0x001fe2000c12f304 */
[----:B------:R-:W-:Y:S05]  /*0320*/  EXIT ;  /* 0x000000000000794d */ /* 0x000fea0003800000 */
        .weak           $__internal_0_$__cuda_sm3x_div_rn_noftz_f32_slowpath
        .type           $__internal_0_$__cuda_sm3x_div_rn_noftz_f32_slowpath,@function
        .size           $__internal_0_$__cuda_sm3x_div_rn_noftz_f32_slowpath,(.L_x_16 - $__internal_0_$__cuda_sm3x_div_rn_noftz_f32_slowpath)
$__internal_0_$__cuda_sm3x_div_rn_noftz_f32_slowpath:
[----:B------:R-:W-:Y:S01]  /*0330*/  SHF.R.U32.HI R5, RZ, 0x17, R2 ;  /* 0x00000017ff057819 */ /* 0x000fe20000011602 */
[----:B------:R-:W-:Y:S01]  /*0340*/  BSSY.RECONVERGENT B1, `(.L_x_4) ;  /* 0x0000064000017945 */ /* 0x000fe20003800200 */
[----:B------:R-:W-:Y:S01]  /*0350*/  SHF.R.U32.HI R0, RZ, 0x17, R3 ;  /* 0x00000017ff007819 */ /* 0x000fe20000011603 */
[----:B------:R-:W-:Y:S01]  /*0360*/  IMAD.MOV.U32 R8, RZ, RZ, 0x42480000 ;  /* 0x42480000ff087424 */ /* 0x000fe200078e00ff */
[----:B------:R-:W-:Y:S02]  /*0370*/  LOP3.LUT R5, R5, 0xff, RZ, 0xc0, !PT ;  /* 0x000000ff05057812 */ /* 0x000fe400078ec0ff */
[----:B------:R-:W-:-:S03]  /*0380*/  LOP3.LUT R12, R0, 0xff, RZ, 0xc0, !PT ;  /* 0x000000ff000c7812 */ /* 0x000fc600078ec0ff */
[----:B------:R-:W-:Y:S02]  /*0390*/  VIADD R9, R5, 0xffffffff ;  /* 0xffffffff05097836 */ /* 0x000fe40000000000 */
[----:B------:R-:W-:-:S03]  /*03a0*/  VIADD R10, R12, 0xffffffff ;  /* 0xffffffff0c0a7836 */ /* 0x000fc60000000000 */
[----:B------:R-:W-:-:S04]  /*03b0*/  ISETP.GT.U32.AND P0, PT, R9, 0xfd, PT ;  /* 0x000000fd0900780c */ /* 0x000fc80003f04070 */
[----:B------:R-:W-:-:S13]  /*03c0*/  ISETP.GT.U32.OR P0, PT, R10, 0xfd, P0 ;  /* 0x000000fd0a00780c */ /* 0x000fda0000704470 */
[----:B------:R-:W-:Y:S01]  /*03d0*/  @!P0 IMAD.MOV.U32 R7, RZ, RZ, RZ ;  /* 0x000000ffff078224 */ /* 0x000fe200078e00ff */
[----:B------:R-:W-:Y:S06]  /*03e0*/  @!P0 BRA `(.L_x_5) ;  /* 0x0000000000608947 */ /* 0x000fec0003800000 */
[----:B------:R-:W-:Y:S01]  /*03f0*/  HFMA2 R0, -RZ, RZ, 3.140625, 0 ;  /* 0x42480000ff007431 */ /* 0x000fe200000001ff */
[----:B------:R-:W-:-:S04]  /*0400*/  FSETP.GTU.FTZ.AND P0, PT, |R3|, +INF , PT ;  /* 0x7f8000000300780b */ /* 0x000fc80003f1c200 */
[----:B------:R-:W-:-:S04]  /*0410*/  FSETP.GTU.FTZ.AND P1, PT, |R0|, +INF , PT ;  /* 0x7f8000000000780b */ /* 0x000fc80003f3c200 */
[----:B------:R-:W-:-:S13]  /*0420*/  PLOP3.LUT P0, PT, P0, P1, PT, 0xf8, 0x8f ;  /* 0x00000000008f781c */ /* 0x000fda0000703f70 */
[----:B------:R-:W-:Y:S05]  /*0430*/  @P0 BRA `(.L_x_6) ;  /* 0x00000004004c0947 */ /* 0x000fea0003800000 */
[----:B------:R-:W-:-:S13]  /*0440*/  LOP3.LUT P0, RZ, R8, 0x7fffffff, R3, 0xc8, !PT ;  /* 0x7fffffff08ff7812 */ /* 0x000fda000780c803 */
[----:B------:R-:W-:Y:S05]  /*0450*/  @!P0 BRA `(.L_x_7) ;  /* 0x00000004003c8947 */ /* 0x000fea0003800000 */
[C---:B------:R-:W-:Y:S02]  /*0460*/  FSETP.NEU.FTZ.AND P2, PT, |R3|.reuse, +INF , PT ;  /* 0x7f8000000300780b */ /* 0x040fe40003f5d200 */
[----:B------:R-:W-:Y:S02]  /*0470*/  FSETP.NEU.FTZ.AND P1, PT, |R0|, +INF , PT ;  /* 0x7f8000000000780b */ /* 0x000fe40003f3d200 */
[----:B------:R-:W-:-:S11]  /*0480*/  FSETP.NEU.FTZ.AND P0, PT, |R3|, +INF , PT ;  /* 0x7f8000000300780b */ /* 0x000fd60003f1d200 */
[----:B------:R-:W-:Y:S05]  /*0490*/  @!P1 BRA !P2, `(.L_x_7) ;  /* 0x00000004002c9947 */ /* 0x000fea0005000000 */
[----:B------:R-:W-:-:S04]  /*04a0*/  LOP3.LUT P2, RZ, R3, 0x7fffffff, RZ, 0xc0, !PT ;  /* 0x7fffffff03ff7812 */ /* 0x000fc8000784c0ff */
[----:B------:R-:W-:-:S13]  /*04b0*/  PLOP3.LUT P1, PT, P1, P2, PT, 0x2f, 0xf2 ;  /* 0x0000000000f2781c */ /* 0x000fda0000f24577 */
[----:B------:R-:W-:Y:S05]  /*04c0*/  @P1 BRA `(.L_x_8) ;  /* 0x0000000400181947 */ /* 0x000fea0003800000 */
[----:B------:R-:W-:-:S04]  /*04d0*/  LOP3.LUT P1, RZ, R8, 0x7fffffff, RZ, 0xc0, !PT ;  /* 0x7fffffff08ff7812 */ /* 0x000fc8000782c0ff */
[----:B------:R-:W-:-:S13]  /*04e0*/  PLOP3.LUT P0, PT, P0, P1, PT, 0x2f, 0xf2 ;  /* 0x0000000000f2781c */ /* 0x000fda0000702577 */
[----:B------:R-:W-:Y:S05]  /*04f0*/  @P0 BRA `(.L_x_9) ;  /* 0x0000000400000947 */ /* 0x000fea0003800000 */
[----:B------:R-:W-:Y:S02]  /*0500*/  ISETP.GE.AND P0, PT, R10, RZ, PT ;  /* 0x000000ff0a00720c */ /* 0x000fe40003f06270 */
[----:B------:R-:W-:-:S11]  /*0510*/  ISETP.GE.AND P1, PT, R9, RZ, PT ;  /* 0x000000ff0900720c */ /* 0x000fd60003f26270 */
[----:B------:R-:W-:Y:S02]  /*0520*/  @P0 IMAD.MOV.U32 R7, RZ, RZ, RZ ;  /* 0x000000ffff070224 */ /* 0x000fe400078e00ff */
[----:B------:R-:W-:Y:S01]  /*0530*/  @!P0 FFMA R3, R3, 1.84467440737095516160e+19, RZ ;  /* 0x5f80000003038823 */ /* 0x000fe200000000ff */
[----:B------:R-:W-:Y:S02]  /*0540*/  @!P0 IMAD.MOV.U32 R7, RZ, RZ, -0x40 ;  /* 0xffffffc0ff078424 */ /* 0x000fe400078e00ff */
[----:B------:R-:W-:Y:S02]  /*0550*/  @!P1 FFMA R8, R0, 1.84467440737095516160e+19, RZ ;  /* 0x5f80000000089823 */ /* 0x000fe400000000ff */
[----:B------:R-:W-:-:S07]  /*0560*/  @!P1 VIADD R7, R7, 0x40 ;  /* 0x0000004007079836 */ /* 0x000fce0000000000 */
.L_x_5:
[----:B------:R-:W-:Y:S01]  /*0570*/  LEA R9, R5, 0xc0800000, 0x17 ;  /* 0xc080000005097811 */ /* 0x000fe200078eb8ff */
[----:B------:R-:W-:Y:S04]  /*0580*/  BSSY.RECONVERGENT B2, `(.L_x_10) ;  /* 0x0000036000027945 */ /* 0x000fe80003800200 */
[----:B------:R-:W-:Y:S01]  /*0590*/  IMAD.IADD R9, R8, 0x1, -R9 ;  /* 0x0000000108097824 */ /* 0x000fe200078e0a09 */
[----:B------:R-:W-:-:S03]  /*05a0*/  IADD3 R8, PT, PT, R12, -0x7f, RZ ;  /* 0xffffff810c087810 */ /* 0x000fc60007ffe0ff */
[----:B------:R-:W0:Y:S01]  /*05b0*/  MUFU.RCP R10, R9 ;  /* 0x00000009000a7308 */ /* 0x000e220000001000 */
[----:B------:R-:W-:Y:S01]  /*05c0*/  FADD.FTZ R11, -R9, -RZ ;  /* 0x800000ff090b7221 */ /* 0x000fe20000010100 */
[C---:B------:R-:W-:Y:S01]  /*05d0*/  IMAD R0, R8.reuse, -0x800000, R3 ;  /* 0xff80000008007824 */ /* 0x040fe200078e0203 */
[----:B------:R-:W-:-:S05]  /*05e0*/  IADD3 R8, PT, PT, R8, 0x7f, -R5 ;  /* 0x0000007f08087810 */ /* 0x000fca0007ffe805 */
[----:B------:R-:W-:Y:S02]  /*05f0*/  IMAD.IADD R8, R8, 0x1, R7 ;  /* 0x0000000108087824 */ /* 0x000fe400078e0207 */
[----:B0-----:R-:W-:-:S04]  /*0600*/  FFMA R13, R10, R11, 1 ;  /* 0x3f8000000a0d7423 */ /* 0x001fc8000000000b */
[----:B------:R-:W-:-:S04]  /*0610*/  FFMA R12, R10, R13, R10 ;  /* 0x0000000d0a0c7223 */ /* 0x000fc8000000000a */
[----:B------:R-:W-:-:S04]  /*0620*/  FFMA R3, R0, R12, RZ ;  /* 0x0000000c00037223 */ /* 0x000fc800000000ff */
[----:B------:R-:W-:-:S04]  /*0630*/  FFMA R10, R11, R3, R0 ;  /* 0x000000030b0a7223 */ /* 0x000fc80000000000 */
[----:B------:R-:W-:-:S04]  /*0640*/  FFMA R13, R12, R10, R3 ;  /* 0x0000000a0c0d7223 */ /* 0x000fc80000000003 */
[----:B------:R-:W-:-:S04]  /*0650*/  FFMA R10, R11, R13, R0 ;  /* 0x0000000d0b0a7223 */ /* 0x000fc80000000000 */
[----:B------:R-:W-:-:S05]  /*0660*/  FFMA R0, R12, R10, R13 ;  /* 0x0000000a0c007223 */ /* 0x000fca000000000d */
[----:B------:R-:W-:-:S04]  /*0670*/  SHF.R.U32.HI R3, RZ, 0x17, R0 ;  /* 0x00000017ff037819 */ /* 0x000fc80000011600 */
[----:B------:R-:W-:-:S05]  /*0680*/  LOP3.LUT R3, R3, 0xff, RZ, 0xc0, !PT ;  /* 0x000000ff03037812 */ /* 0x000fca00078ec0ff */
[----:B------:R-:W-:-:S04]  /*0690*/  IMAD.IADD R7, R3, 0x1, R8 ;  /* 0x0000000103077824 */ /* 0x000fc800078e0208 */
[----:B------:R-:W-:-:S05]  /*06a0*/  VIADD R3, R7, 0xffffffff ;  /* 0xffffffff07037836 */ /* 0x000fca0000000000 */
[----:B------:R-:W-:-:S13]  /*06b0*/  ISETP.GE.U32.AND P0, PT, R3, 0xfe, PT ;  /* 0x000000fe0300780c */ /* 0x000fda0003f06070 */
[----:B------:R-:W-:Y:S05]  /*06c0*/  @!P0 BRA `(.L_x_11) ;  /* 0x0000000000808947 */ /* 0x000fea0003800000 */
[----:B------:R-:W-:-:S13]  /*06d0*/  ISETP.GT.AND P0, PT, R7, 0xfe, PT ;  /* 0x000000fe0700780c */ /* 0x000fda0003f04270 */
[----:B------:R-:W-:Y:S05]  /*06e0*/  @P0 BRA `(.L_x_12) ;  /* 0x00000000006c0947 */ /* 0x000fea0003800000 */
[----:B------:R-:W-:-:S13]  /*06f0*/  ISETP.GE.AND P0, PT, R7, 0x1, PT ;  /* 0x000000010700780c */ /* 0x000fda0003f06270 */
[----:B------:R-:W-:Y:S05]  /*0700*/  @P0 BRA `(.L_x_13) ;  /* 0x0000000000740947 */ /* 0x000fea0003800000 */
[----:B------:R-:W-:Y:S02]  /*0710*/  ISETP.GE.AND P0, PT, R7, -0x18, PT ;  /* 0xffffffe80700780c */ /* 0x000fe40003f06270 */
[----:B------:R-:W-:-:S11]  /*0720*/  LOP3.LUT R0, R0, 0x80000000, RZ, 0xc0, !PT ;  /* 0x8000000000007812 */ /* 0x000fd600078ec0ff */
[----:B------:R-:W-:Y:S05]  /*0730*/  @!P0 BRA `(.L_x_13) ;  /* 0x0000000000688947 */ /* 0x000fea0003800000 */
[CCC-:B------:R-:W-:Y:S01]  /*0740*/  FFMA.RZ R3, R12.reuse, R10.reuse, R13.reuse ;  /* 0x0000000a0c037223 */ /* 0x1c0fe2000000c00d */
[CCC-:B------:R-:W-:Y:S01]  /*0750*/  FFMA.RM R8, R12.reuse, R10.reuse, R13.reuse ;  /* 0x0000000a0c087223 */ /* 0x1c0fe2000000400d */
[C---:B------:R-:W-:Y:S02]  /*0760*/  ISETP.NE.AND P2, PT, R7.reuse, RZ, PT ;  /* 0x000000ff0700720c */ /* 0x040fe40003f45270 */
[----:B------:R-:W-:Y:S02]  /*0770*/  ISETP.NE.AND P1, PT, R7, RZ, PT ;  /* 0x000000ff0700720c */ /* 0x000fe40003f25270 */
[----:B------:R-:W-:Y:S01]  /*0780*/  LOP3.LUT R5, R3, 0x7fffff, RZ, 0xc0, !PT ;  /* 0x007fffff03057812 */ /* 0x000fe200078ec0ff */
[----:B------:R-:W-:Y:S01]  /*0790*/  FFMA.RP R3, R12, R10, R13 ;  /* 0x0000000a0c037223 */ /* 0x000fe2000000800d */
[C---:B------:R-:W-:Y:S01]  /*07a0*/  VIADD R10, R7.reuse, 0x20 ;  /* 0x00000020070a7836 */ /* 0x040fe20000000000 */
[----:B------:R-:W-:Y:S02]  /*07b0*/  IADD3 R7, PT, PT, -R7, RZ, RZ ;  /* 0x000000ff07077210 */ /* 0x000fe40007ffe1ff */
[----:B------:R-:W-:-:S02]  /*07c0*/  LOP3.LUT R5, R5, 0x800000, RZ, 0xfc, !PT ;  /* 0x0080000005057812 */ /* 0x000fc400078efcff */
[----:B------:R-:W-:Y:S02]  /*07d0*/  FSETP.NEU.FTZ.AND P0, PT, R3, R8, PT ;  /* 0x000000080300720b */ /* 0x000fe40003f1d000 */
[----:B------:R-:W-:Y:S02]  /*07e0*/  SHF.L.U32 R10, R5, R10, RZ ;  /* 0x0000000a050a7219 */ /* 0x000fe400000006ff */
[----:B------:R-:W-:Y:S02]  /*07f0*/  SEL R8, R7, RZ, P2 ;  /* 0x000000ff07087207 */ /* 0x000fe40001000000 */
[----:B------:R-:W-:Y:S02]  /*0800*/  ISETP.NE.AND P1, PT, R10, RZ, P1 ;  /* 0x000000ff0a00720c */ /* 0x000fe40000f25270 */
[----:B------:R-:W-:Y:S02]  /*0810*/  SHF.R.U32.HI R8, RZ, R8, R5 ;  /* 0x00000008ff087219 */ /* 0x000fe40000011605 */
[----:B------:R-:W-:-:S02]  /*0820*/  PLOP3.LUT P0, PT, P0, P1, PT, 0xf8, 0x8f ;  /* 0x00000000008f781c */ /* 0x000fc40000703f70 */
[----:B------:R-:W-:Y:S02]  /*0830*/  SHF.R.U32.HI R10, RZ, 0x1, R8 ;  /* 0x00000001ff0a7819 */ /* 0x000fe40000011608 */
[----:B------:R-:W-:-:S04]  /*0840*/  SEL R3, RZ, 0x1, !P0 ;  /* 0x00000001ff037807 */ /* 0x000fc80004000000 */
[----:B------:R-:W-:-:S04]  /*0850*/  LOP3.LUT R3, R3, 0x1, R10, 0xf8, !PT ;  /* 0x0000000103037812 */ /* 0x000fc800078ef80a */
[----:B------:R-:W-:-:S05]  /*0860*/  LOP3.LUT R3, R3, R8, RZ, 0xc0, !PT ;  /* 0x0000000803037212 */ /* 0x000fca00078ec0ff */
[----:B------:R-:W-:-:S05]  /*0870*/  IMAD.IADD R3, R10, 0x1, R3 ;  /* 0x000000010a037824 */ /* 0x000fca00078e0203 */
[----:B------:R-:W-:Y:S01]  /*0880*/  LOP3.LUT R0, R3, R0, RZ, 0xfc, !PT ;  /* 0x0000000003007212 */ /* 0x000fe200078efcff */
[----:B------:R-:W-:Y:S06]  /*0890*/  BRA `(.L_x_13) ;  /* 0x0000000000107947 */ /* 0x000fec0003800000 */
.L_x_12:
[----:B------:R-:W-:-:S04]  /*08a0*/  LOP3.LUT R0, R0, 0x80000000, RZ, 0xc0, !PT ;  /* 0x8000000000007812 */ /* 0x000fc800078ec0ff */
[----:B------:R-:W-:Y:S01]  /*08b0*/  LOP3.LUT R0, R0, 0x7f800000, RZ, 0xfc, !PT ;  /* 0x7f80000000007812 */ /* 0x000fe200078efcff */
[----:B------:R-:W-:Y:S06]  /*08c0*/  BRA `(.L_x_13) ;  /* 0x0000000000047947 */ /* 0x000fec0003800000 */
.L_x_11:
[----:B------:R-:W-:-:S07]  /*08d0*/  IMAD R0, R8, 0x800000, R0 ;  /* 0x0080000008007824 */ /* 0x000fce00078e0200 */
.L_x_13:
[----:B------:R-:W-:Y:S05]  /*08e0*/  BSYNC.RECONVERGENT B2 ;  /* 0x0000000000027941 */ /* 0x000fea0003800200 */
.L_x_10:
[----:B------:R-:W-:Y:S05]  /*08f0*/  BRA `(.L_x_14) ;  /* 0x0000000000207947 */ /* 0x000fea0003800000 */
.L_x_9:
[----:B------:R-:W-:-:S04]  /*0900*/  LOP3.LUT R0, R8, 0x80000000, R3, 0x48, !PT ;  /* 0x8000000008007812 */ /* 0x000fc800078e4803 */
[----:B------:R-:W-:Y:S01]  /*0910*/  LOP3.LUT R0, R0, 0x7f800000, RZ, 0xfc, !PT ;  /* 0x7f80000000007812 */ /* 0x000fe200078efcff */
[----:B------:R-:W-:Y:S06]  /*0920*/  BRA `(.L_x_14) ;  /* 0x0000000000147947 */ /* 0x000fec0003800000 */
.L_x_8:
[----:B------:R-:W-:Y:S01]  /*0930*/  LOP3.LUT R0, R8, 0x80000000, R3, 0x48, !PT ;  /* 0x8000000008007812 */ /* 0x000fe200078e4803 */
[----:B------:R-:W-:Y:S06]  /*0940*/  BRA `(.L_x_14) ;  /* 0x00000000000c7947 */ /* 0x000fec0003800000 */
.L_x_7:
[----:B------:R-:W0:Y:S01]  /*0950*/  MUFU.RSQ R0, -QNAN ;  /* 0xffc0000000007908 */ /* 0x000e220000001400 */
[----:B------:R-:W-:Y:S05]  /*0960*/  BRA `(.L_x_14) ;  /* 0x0000000000047947 */ /* 0x000fea0003800000 */
.L_x_6:
[----:B------:R-:W-:-:S07]  /*0970*/  FADD.FTZ R0, R3, R0 ;  /* 0x0000000003007221 */ /* 0x000fce0000010000 */
.L_x_14:
[----:B------:R-:W-:Y:S05]  /*0980*/  BSYNC.RECONVERGENT B1 ;  /* 0x0000000000017941 */ /* 0x000fea0003800200 */
.L_x_4:
[----:B------:R-:W-:-:S04]  /*0990*/  IMAD.MOV.U32 R7, RZ, RZ, 0x0 ;  /* 0x00000000ff077424 */ /* 0x000fc800078e00ff */
[----:B0-----:R-:W-:Y:S05]  /*09a0*/  RET.REL.NODEC R6 `(_Z17compute_gradientsPfS_ffS_S_) ;  /* 0xfffffff406947950 */ /* 0x001fea0003c3ffff */
.L_x_15:
[----:B------:R-:W-:-:S00]  /*09b0*/  BRA `(.L_x_15) ;  /* 0xfffffffc00fc7947 */ /* 0x000fc0000383ffff */
[----:B------:R-:W-:-:S00]  /*09c0*/  NOP ;  /* 0x0000000000007918 */ /* 0x000fc00000000000 */
        /* <DEDUP_REMOVED lines=11> */
.L_x_16:


//--------------------- .nv.shared.reserved.0     --------------------------
	.section	.nv.shared.reserved.0,"aw",@nobits
	.weak		__nv_reservedSMEM_offset_0_alias
	.size		__nv_reservedSMEM_offset_0_alias, 0, 64
	.other		__nv_reservedSMEM_offset_0_alias,@"STO_CUDA_RESERVED_SHARED STV_DEFAULT"
__nv_reservedSMEM_offset_0_alias:
	.zero		0
	.zero		64


//--------------------- .nv.constant0._Z17compute_gradientsPfS_ffS_S_ --------------------------
	.section	.nv.constant0._Z17compute_gradientsPfS_ffS_S_,"a",@progbits
	.sectionflags	@""
	.align	4
.nv.constant0._Z17compute_gradientsPfS_ffS_S_:
	.zero		936


//--------------------- SYMBOLS --------------------------

	.type		.nv.reservedSmem.offset0,@object
	.size		.nv.reservedSmem.offset0,0x4
